//
// Generated by NVIDIA NVVM Compiler
//
// Compiler Build ID: CL-36424714
// Cuda compilation tools, release 13.0, V13.0.88
// Based on NVVM 20.0.0
//

.version 9.0
.target sm_100
.address_size 64

	// .globl	changeVectorValue

.visible .entry changeVectorValue(
	.param .u32 changeVectorValue_param_0,
	.param .f64 changeVectorValue_param_1,
	.param .u64 .ptr .align 1 changeVectorValue_param_2
)
{
	.reg .b32 	%r<2>;
	.reg .b64 	%rd<5>;
	.reg .b64 	%fd<2>;

	ld.param.u32 	%r1, [changeVectorValue_param_0];
	ld.param.f64 	%fd1, [changeVectorValue_param_1];
	ld.param.u64 	%rd1, [changeVectorValue_param_2];
	cvta.to.global.u64 	%rd2, %rd1;
	mul.wide.s32 	%rd3, %r1, 8;
	add.s64 	%rd4, %rd2, %rd3;
	st.global.f64 	[%rd4], %fd1;
	ret;

}


// ===== COMPILED SASS (sm_100) =====

	.target	sm_100

	.elftype	@"ET_EXEC"


//--------------------- .note.nv.tkinfo           --------------------------
	.section	.note.nv.tkinfo,"",@"SHT_NOTE"
	.sectionflags	@"SHF_NOTE_NV_TKINFO"
	.tkinfo
        /*0018*/ 	.word	0x00000002
        /*0030*/ 	.string	""
        /*0030*/ 	.string	"ptxas"
        /*0030*/ 	.string	"Cuda compilation tools, release 13.0, V13.0.88"
        /*0030*/ 	.string	"Build cuda_13.0.r13.0/compiler.36424714_0"
        /*0030*/ 	.string	"-arch sm_100 -m 64 "



//--------------------- .note.nv.cuinfo           --------------------------
	.section	.note.nv.cuinfo,"",@"SHT_NOTE"
	.sectionflags	@"SHF_NOTE_NV_CUINFO"
        /*0018*/ 	.short	0x0002
        /*001a*/ 	.short	0x0064
        /*001c*/ 	.short	0x0082
	.zero		2


//--------------------- .nv.info                  --------------------------
	.section	.nv.info,"",@"SHT_CUDA_INFO"
	.align	4


	//----- nvinfo : EIATTR_REGCOUNT
	.align		4
        /*0000*/ 	.byte	0x04, 0x2f
        /*0002*/ 	.short	(.L_1 - .L_0)
	.align		4
.L_0:
        /*0004*/ 	.word	index@(changeVectorValue)
        /*0008*/ 	.word	0x0000000a


	//----- nvinfo : EIATTR_FRAME_SIZE
	.align		4
.L_1:
        /*000c*/ 	.byte	0x04, 0x11
        /*000e*/ 	.short	(.L_3 - .L_2)
	.align		4
.L_2:
        /*0010*/ 	.word	index@(changeVectorValue)
        /*0014*/ 	.word	0x00000000


	//----- nvinfo : EIATTR_MIN_STACK_SIZE
	.align		4
.L_3:
        /*0018*/ 	.byte	0x04, 0x12
        /*001a*/ 	.short	(.L_5 - .L_4)
	.align		4
.L_4:
        /*001c*/ 	.word	index@(changeVectorValue)
        /*0020*/ 	.word	0x00000000
.L_5:


//--------------------- .nv.compat                --------------------------
	.section	.nv.compat,"",@"SHT_CUDA_COMPAT_INFO"
	.align	4
        /*0000*/ 	.byte	0x02, 0x09, 0x00, 0x00, 0x02, 0x02, 0x01, 0x00, 0x02, 0x05, 0x05, 0x00, 0x03, 0x07, 0x01, 0x01
        /*0010*/ 	.byte	0x02, 0x03, 0x00, 0x00, 0x02, 0x06, 0x01, 0x00, 0x04, 0x0b, 0x08, 0x00, 0x09, 0x00, 0x00, 0x00
        /*0020*/ 	.byte	0x00, 0x00, 0x00, 0x00


//--------------------- .nv.info.changeVectorValue --------------------------
	.section	.nv.info.changeVectorValue,"",@"SHT_CUDA_INFO"
	.sectionflags	@""
	.align	4


	//----- nvinfo : EIATTR_CUDA_API_VERSION
	.align		4
        /*0000*/ 	.byte	0x04, 0x37
        /*0002*/ 	.short	(.L_7 - .L_6)
.L_6:
        /*0004*/ 	.word	0x00000082


	//----- nvinfo : EIATTR_KPARAM_INFO
	.align		4
.L_7:
        /*0008*/ 	.byte	0x04, 0x17
        /*000a*/ 	.short	(.L_9 - .L_8)
.L_8:
        /*000c*/ 	.word	0x00000000
        /*0010*/ 	.short	0x0002
        /*0012*/ 	.short	0x0010
        /*0014*/ 	.byte	0x00, 0xf5, 0x21, 0x00


	//----- nvinfo : EIATTR_KPARAM_INFO
	.align		4
.L_9:
        /*0018*/ 	.byte	0x04, 0x17
        /*001a*/ 	.short	(.L_11 - .L_10)
.L_10:
        /*001c*/ 	.word	0x00000000
        /*0020*/ 	.short	0x0001
        /*0022*/ 	.short	0x0008
        /*0024*/ 	.byte	0x00, 0xf0, 0x21, 0x00


	//----- nvinfo : EIATTR_KPARAM_INFO
	.align		4
.L_11:
        /*0028*/ 	.byte	0x04, 0x17
        /*002a*/ 	.short	(.L_13 - .L_12)
.L_12:
        /*002c*/ 	.word	0x00000000
        /*0030*/ 	.short	0x0000
        /*0032*/ 	.short	0x0000
        /*0034*/ 	.byte	0x00, 0xf0, 0x11, 0x00


	//----- nvinfo : EIATTR_SPARSE_MMA_MASK
	.align		4
.L_13:
        /*0038*/ 	.byte	0x03, 0x50
        /*003a*/ 	.short	0x0000


	//----- nvinfo : EIATTR_MAXREG_COUNT
	.align		4
        /*003c*/ 	.byte	0x03, 0x1b
        /*003e*/ 	.short	0x00ff


	//----- nvinfo : EIATTR_MERCURY_ISA_VERSION
	.align		4
        /*0040*/ 	.byte	0x03, 0x5f
        /*0042*/ 	.short	0x0101


	//----- nvinfo : EIATTR_VRC_CTA_INIT_COUNT
	.align		4
        /*0044*/ 	.byte	0x02, 0x4a
	.zero		1
	.zero		1


	//----- nvinfo : EIATTR_EXIT_INSTR_OFFSETS
	.align		4
        /*0048*/ 	.byte	0x04, 0x1c
        /*004a*/ 	.short	(.L_15 - .L_14)


	//   ....[0]....
.L_14:
        /*004c*/ 	.word	0x00000070


	//----- nvinfo : EIATTR_CBANK_PARAM_SIZE
	.align		4
.L_15:
        /*0050*/ 	.byte	0x03, 0x19
        /*0052*/ 	.short	0x0018


	//----- nvinfo : EIATTR_PARAM_CBANK
	.align		4
        /*0054*/ 	.byte	0x04, 0x0a
        /*0056*/ 	.short	(.L_17 - .L_16)
	.align		4
.L_16:
        /*0058*/ 	.word	index@(.nv.constant0.changeVectorValue)
        /*005c*/ 	.short	0x0380
        /*005e*/ 	.short	0x0018


	//----- nvinfo : EIATTR_SW_WAR
	.align		4
.L_17:
        /*0060*/ 	.byte	0x04, 0x36
        /*0062*/ 	.short	(.L_19 - .L_18)
.L_18:
        /*0064*/ 	.word	0x00000008
.L_19:


//--------------------- .nv.callgraph             --------------------------
	.section	.nv.callgraph,"",@"SHT_CUDA_CALLGRAPH"
	.align	4
	.sectionentsize	8
	.align		4
        /*0000*/ 	.word	0x00000000
	.align		4
        /*0004*/ 	.word	0xffffffff
	.align		4
        /*0008*/ 	.word	0x00000000
	.align		4
        /*000c*/ 	.word	0xfffffffe
	.align		4
        /*0010*/ 	.word	0x00000000
	.align		4
        /*0014*/ 	.word	0xfffffffd
	.align		4
        /*0018*/ 	.word	0x00000000
	.align		4
        /*001c*/ 	.word	0xfffffffc


//--------------------- .text.changeVectorValue   --------------------------
	.section	.text.changeVectorValue,"ax",@progbits
	.align	128
        .global         changeVectorValue
        .type           changeVectorValue,@function
        .size           changeVectorValue,(.L_x_1 - changeVectorValue)
        .other          changeVectorValue,@"STO_CUDA_ENTRY STV_DEFAULT"
changeVectorValue:
.text.changeVectorValue:
[----:B------:R-:W-:Y:S08]  /*0000*/  LDC R1, c[0x0][0x37c] ;  /* 0x0000df00ff017b82 */ /* 0x000ff00000000800 */
[----:B------:R-:W0:Y:S01]  /*0010*/  LDC R7, c[0x0][0x380] ;  /* 0x0000e000ff077b82 */ /* 0x000e220000000800 */
[----:B------:R-:W1:Y:S07]  /*0020*/  LDCU.64 UR4, c[0x0][0x358] ;  /* 0x00006b00ff0477ac */ /* 0x000e6e0008000a00 */
[----:B------:R-:W0:Y:S08]  /*0030*/  LDC.64 R2, c[0x0][0x390] ;  /* 0x0000e400ff027b82 */ /* 0x000e300000000a00 */
[----:B------:R-:W1:Y:S01]  /*0040*/  LDC.64 R4, c[0x0][0x388] ;  /* 0x0000e200ff047b82 */ /* 0x000e620000000a00 */
[----:B0-----:R-:W-:-:S05]  /*0050*/  IMAD.WIDE R2, R7, 0x8, R2 ;  /* 0x0000000807027825 */ /* 0x001fca00078e0202 */
[----:B-1----:R-:W-:Y:S01]  /*0060*/  STG.E.64 desc[UR4][R2.64], R4 ;  /* 0x0000000402007986 */ /* 0x002fe2000c101b04 */
[----:B------:R-:W-:Y:S05]  /*0070*/  EXIT ;  /* 0x000000000000794d */ /* 0x000fea0003800000 */
.L_x_0:
[----:B------:R-:W-:-:S00]  /*0080*/  BRA `(.L_x_0) ;  /* 0xfffffffc00fc7947 */ /* 0x000fc0000383ffff */
[----:B------:R-:W-:-:S00]  /*0090*/  NOP ;  /* 0x0000000000007918 */ /* 0x000fc00000000000 */
        /* <DEDUP_REMOVED lines=14> */
.L_x_1:


//--------------------- .nv.shared.reserved.0     --------------------------
	.section	.nv.shared.reserved.0,"aw",@nobits
	.weak		__nv_reservedSMEM_offset_0_alias
	.size		__nv_reservedSMEM_offset_0_alias, 0, 64
	.other		__nv_reservedSMEM_offset_0_alias,@"STO_CUDA_RESERVED_SHARED STV_DEFAULT"
__nv_reservedSMEM_offset_0_alias:
	.zero		0
	.zero		64


//--------------------- .nv.constant0.changeVectorValue --------------------------
	.section	.nv.constant0.changeVectorValue,"a",@progbits
	.sectionflags	@""
	.align	4
.nv.constant0.changeVectorValue:
	.zero		920


//--------------------- SYMBOLS --------------------------

	.type		.nv.reservedSmem.offset0,@object
	.size		.nv.reservedSmem.offset0,0x4
